//
// Generated by NVIDIA NVVM Compiler
//
// Compiler Build ID: CL-36424714
// Cuda compilation tools, release 13.0, V13.0.88
// Based on NVVM 20.0.0
//

.version 9.0
.target sm_100
.address_size 64

	// .globl	_Z16reciprocalKernelPfS_S_S_jj

.visible .entry _Z16reciprocalKernelPfS_S_S_jj(
	.param .u64 .ptr .align 1 _Z16reciprocalKernelPfS_S_S_jj_param_0,
	.param .u64 .ptr .align 1 _Z16reciprocalKernelPfS_S_S_jj_param_1,
	.param .u64 .ptr .align 1 _Z16reciprocalKernelPfS_S_S_jj_param_2,
	.param .u64 .ptr .align 1 _Z16reciprocalKernelPfS_S_S_jj_param_3,
	.param .u32 _Z16reciprocalKernelPfS_S_S_jj_param_4,
	.param .u32 _Z16reciprocalKernelPfS_S_S_jj_param_5
)
{
	.reg .pred 	%p<10>;
	.reg .b32 	%r<15>;
	.reg .b32 	%f<19>;
	.reg .b64 	%rd<20>;

	ld.param.u64 	%rd1, [_Z16reciprocalKernelPfS_S_S_jj_param_0];
	ld.param.u64 	%rd2, [_Z16reciprocalKernelPfS_S_S_jj_param_1];
	ld.param.u64 	%rd3, [_Z16reciprocalKernelPfS_S_S_jj_param_2];
	ld.param.u64 	%rd4, [_Z16reciprocalKernelPfS_S_S_jj_param_3];
	ld.param.u32 	%r2, [_Z16reciprocalKernelPfS_S_S_jj_param_4];
	ld.param.u32 	%r3, [_Z16reciprocalKernelPfS_S_S_jj_param_5];
	mov.u32 	%r4, %ctaid.x;
	mov.u32 	%r5, %ntid.x;
	mov.u32 	%r6, %tid.x;
	mad.lo.s32 	%r1, %r4, %r5, %r6;
	rem.u32 	%r7, %r1, %r2;
	setp.eq.s32 	%p4, %r7, 0;
	mov.pred 	%p9, 0;
	@%p4 bra 	$L__BB0_2;
	add.s32 	%r8, %r1, 1;
	rem.u32 	%r9, %r8, %r2;
	setp.ne.s32 	%p9, %r9, 0;
$L__BB0_2:
	setp.le.u32 	%p5, %r1, %r2;
	not.pred 	%p6, %p9;
	or.pred  	%p7, %p5, %p6;
	@%p7 bra 	$L__BB0_5;
	add.s32 	%r10, %r3, -1;
	mul.lo.s32 	%r11, %r10, %r2;
	setp.ge.u32 	%p8, %r1, %r11;
	@%p8 bra 	$L__BB0_5;
	cvta.to.global.u64 	%rd5, %rd2;
	mul.wide.u32 	%rd6, %r1, 4;
	add.s64 	%rd7, %rd5, %rd6;
	ld.global.f32 	%f1, [%rd7];
	add.f32 	%f2, %f1, %f1;
	cvta.to.global.u64 	%rd8, %rd1;
	add.s64 	%rd9, %rd8, %rd6;
	ld.global.f32 	%f3, [%rd9];
	sub.f32 	%f4, %f2, %f3;
	ld.global.f32 	%f5, [%rd7+4];
	sub.f32 	%f6, %f5, %f2;
	add.s32 	%r12, %r1, -1;
	mul.wide.u32 	%rd10, %r12, 4;
	add.s64 	%rd11, %rd5, %rd10;
	ld.global.f32 	%f7, [%rd11];
	add.f32 	%f8, %f7, %f6;
	div.rn.f32 	%f9, %f8, 0f3DCCCCCD;
	add.s32 	%r13, %r2, %r1;
	mul.wide.u32 	%rd12, %r13, 4;
	add.s64 	%rd13, %rd5, %rd12;
	ld.global.f32 	%f10, [%rd13];
	sub.f32 	%f11, %f10, %f2;
	sub.s32 	%r14, %r1, %r2;
	mul.wide.u32 	%rd14, %r14, 4;
	add.s64 	%rd15, %rd5, %rd14;
	ld.global.f32 	%f12, [%rd15];
	add.f32 	%f13, %f12, %f11;
	div.rn.f32 	%f14, %f13, 0f3DCCCCCD;
	add.f32 	%f15, %f9, %f14;
	cvta.to.global.u64 	%rd16, %rd4;
	add.s64 	%rd17, %rd16, %rd6;
	ld.global.f32 	%f16, [%rd17];
	fma.rn.f32 	%f17, %f15, 0f3F000000, %f16;
	fma.rn.f32 	%f18, %f17, 0f3C23D70A, %f4;
	cvta.to.global.u64 	%rd18, %rd3;
	add.s64 	%rd19, %rd18, %rd6;
	st.global.f32 	[%rd19], %f18;
$L__BB0_5:
	ret;

}


// ===== COMPILED SASS (sm_100) =====

	.target	sm_100

	.elftype	@"ET_EXEC"


//--------------------- .note.nv.tkinfo           --------------------------
	.section	.note.nv.tkinfo,"",@"SHT_NOTE"
	.sectionflags	@"SHF_NOTE_NV_TKINFO"
	.tkinfo
        /*0018*/ 	.word	0x00000002
        /*0030*/ 	.string	""
        /*0030*/ 	.string	"ptxas"
        /*0030*/ 	.string	"Cuda compilation tools, release 13.0, V13.0.88"
        /*0030*/ 	.string	"Build cuda_13.0.r13.0/compiler.36424714_0"
        /*0030*/ 	.string	"-arch sm_100 -m 64 "



//--------------------- .note.nv.cuinfo           --------------------------
	.section	.note.nv.cuinfo,"",@"SHT_NOTE"
	.sectionflags	@"SHF_NOTE_NV_CUINFO"
        /*0018*/ 	.short	0x0002
        /*001a*/ 	.short	0x0064
        /*001c*/ 	.short	0x0082
	.zero		2


//--------------------- .nv.info                  --------------------------
	.section	.nv.info,"",@"SHT_CUDA_INFO"
	.align	4


	//----- nvinfo : EIATTR_REGCOUNT
	.align		4
        /*0000*/ 	.byte	0x04, 0x2f
        /*0002*/ 	.short	(.L_1 - .L_0)
	.align		4
.L_0:
        /*0004*/ 	.word	index@(_Z16reciprocalKernelPfS_S_S_jj)
        /*0008*/ 	.word	0x00000013


	//----- nvinfo : EIATTR_FRAME_SIZE
	.align		4
.L_1:
        /*000c*/ 	.byte	0x04, 0x11
        /*000e*/ 	.short	(.L_3 - .L_2)
	.align		4
.L_2:
        /*0010*/ 	.word	index@($__internal_0_$__cuda_sm3x_div_rn_noftz_f32_slowpath)
        /*0014*/ 	.word	0x00000000


	//----- nvinfo : EIATTR_FRAME_SIZE
	.align		4
.L_3:
        /*0018*/ 	.byte	0x04, 0x11
        /*001a*/ 	.short	(.L_5 - .L_4)
	.align		4
.L_4:
        /*001c*/ 	.word	index@(_Z16reciprocalKernelPfS_S_S_jj)
        /*0020*/ 	.word	0x00000000


	//----- nvinfo : EIATTR_MIN_STACK_SIZE
	.align		4
.L_5:
        /*0024*/ 	.byte	0x04, 0x12
        /*0026*/ 	.short	(.L_7 - .L_6)
	.align		4
.L_6:
        /*0028*/ 	.word	index@(_Z16reciprocalKernelPfS_S_S_jj)
        /*002c*/ 	.word	0x00000000
.L_7:


//--------------------- .nv.compat                --------------------------
	.section	.nv.compat,"",@"SHT_CUDA_COMPAT_INFO"
	.align	4
        /*0000*/ 	.byte	0x02, 0x09, 0x00, 0x00, 0x02, 0x02, 0x01, 0x00, 0x02, 0x05, 0x05, 0x00, 0x03, 0x07, 0x01, 0x01
        /*0010*/ 	.byte	0x02, 0x03, 0x00, 0x00, 0x02, 0x06, 0x01, 0x00, 0x04, 0x0b, 0x08, 0x00, 0x01, 0x00, 0x00, 0x00
        /*0020*/ 	.byte	0x00, 0x00, 0x00, 0x00


//--------------------- .nv.info._Z16reciprocalKernelPfS_S_S_jj --------------------------
	.section	.nv.info._Z16reciprocalKernelPfS_S_S_jj,"",@"SHT_CUDA_INFO"
	.sectionflags	@""
	.align	4


	//----- nvinfo : EIATTR_CUDA_API_VERSION
	.align		4
        /*0000*/ 	.byte	0x04, 0x37
        /*0002*/ 	.short	(.L_9 - .L_8)
.L_8:
        /*0004*/ 	.word	0x00000082


	//----- nvinfo : EIATTR_KPARAM_INFO
	.align		4
.L_9:
        /*0008*/ 	.byte	0x04, 0x17
        /*000a*/ 	.short	(.L_11 - .L_10)
.L_10:
        /*000c*/ 	.word	0x00000000
        /*0010*/ 	.short	0x0005
        /*0012*/ 	.short	0x0024
        /*0014*/ 	.byte	0x00, 0xf0, 0x11, 0x00


	//----- nvinfo : EIATTR_KPARAM_INFO
	.align		4
.L_11:
        /*0018*/ 	.byte	0x04, 0x17
        /*001a*/ 	.short	(.L_13 - .L_12)
.L_12:
        /*001c*/ 	.word	0x00000000
        /*0020*/ 	.short	0x0004
        /*0022*/ 	.short	0x0020
        /*0024*/ 	.byte	0x00, 0xf0, 0x11, 0x00


	//----- nvinfo : EIATTR_KPARAM_INFO
	.align		4
.L_13:
        /*0028*/ 	.byte	0x04, 0x17
        /*002a*/ 	.short	(.L_15 - .L_14)
.L_14:
        /*002c*/ 	.word	0x00000000
        /*0030*/ 	.short	0x0003
        /*0032*/ 	.short	0x0018
        /*0034*/ 	.byte	0x00, 0xf5, 0x21, 0x00


	//----- nvinfo : EIATTR_KPARAM_INFO
	.align		4
.L_15:
        /*0038*/ 	.byte	0x04, 0x17
        /*003a*/ 	.short	(.L_17 - .L_16)
.L_16:
        /*003c*/ 	.word	0x00000000
        /*0040*/ 	.short	0x0002
        /*0042*/ 	.short	0x0010
        /*0044*/ 	.byte	0x00, 0xf5, 0x21, 0x00


	//----- nvinfo : EIATTR_KPARAM_INFO
	.align		4
.L_17:
        /*0048*/ 	.byte	0x04, 0x17
        /*004a*/ 	.short	(.L_19 - .L_18)
.L_18:
        /*004c*/ 	.word	0x00000000
        /*0050*/ 	.short	0x0001
        /*0052*/ 	.short	0x0008
        /*0054*/ 	.byte	0x00, 0xf5, 0x21, 0x00


	//----- nvinfo : EIATTR_KPARAM_INFO
	.align		4
.L_19:
        /*0058*/ 	.byte	0x04, 0x17
        /*005a*/ 	.short	(.L_21 - .L_20)
.L_20:
        /*005c*/ 	.word	0x00000000
        /*0060*/ 	.short	0x0000
        /*0062*/ 	.short	0x0000
        /*0064*/ 	.byte	0x00, 0xf5, 0x21, 0x00


	//----- nvinfo : EIATTR_SPARSE_MMA_MASK
	.align		4
.L_21:
        /*0068*/ 	.byte	0x03, 0x50
        /*006a*/ 	.short	0x0000


	//----- nvinfo : EIATTR_MAXREG_COUNT
	.align		4
        /*006c*/ 	.byte	0x03, 0x1b
        /*006e*/ 	.short	0x00ff


	//----- nvinfo : EIATTR_MERCURY_ISA_VERSION
	.align		4
        /*0070*/ 	.byte	0x03, 0x5f
        /*0072*/ 	.short	0x0101


	//----- nvinfo : EIATTR_VRC_CTA_INIT_COUNT
	.align		4
        /*0074*/ 	.byte	0x02, 0x4a
	.zero		1
	.zero		1


	//----- nvinfo : EIATTR_EXIT_INSTR_OFFSETS
	.align		4
        /*0078*/ 	.byte	0x04, 0x1c
        /*007a*/ 	.short	(.L_23 - .L_22)


	//   ....[0]....
.L_22:
        /*007c*/ 	.word	0x00000280


	//   ....[1]....
        /*0080*/ 	.word	0x000002d0


	//   ....[2]....
        /*0084*/ 	.word	0x000006b0


	//----- nvinfo : EIATTR_CRS_STACK_SIZE
	.align		4
.L_23:
        /*0088*/ 	.byte	0x04, 0x1e
        /*008a*/ 	.short	(.L_25 - .L_24)
.L_24:
        /*008c*/ 	.word	0x00000000


	//----- nvinfo : EIATTR_CBANK_PARAM_SIZE
	.align		4
.L_25:
        /*0090*/ 	.byte	0x03, 0x19
        /*0092*/ 	.short	0x0028


	//----- nvinfo : EIATTR_PARAM_CBANK
	.align		4
        /*0094*/ 	.byte	0x04, 0x0a
        /*0096*/ 	.short	(.L_27 - .L_26)
	.align		4
.L_26:
        /*0098*/ 	.word	index@(.nv.constant0._Z16reciprocalKernelPfS_S_S_jj)
        /*009c*/ 	.short	0x0380
        /*009e*/ 	.short	0x0028


	//----- nvinfo : EIATTR_SW_WAR
	.align		4
.L_27:
        /*00a0*/ 	.byte	0x04, 0x36
        /*00a2*/ 	.short	(.L_29 - .L_28)
.L_28:
        /*00a4*/ 	.word	0x00000008
.L_29:


//--------------------- .nv.callgraph             --------------------------
	.section	.nv.callgraph,"",@"SHT_CUDA_CALLGRAPH"
	.align	4
	.sectionentsize	8
	.align		4
        /*0000*/ 	.word	0x00000000
	.align		4
        /*0004*/ 	.word	0xffffffff
	.align		4
        /*0008*/ 	.word	0x00000000
	.align		4
        /*000c*/ 	.word	0xfffffffe
	.align		4
        /*0010*/ 	.word	0x00000000
	.align		4
        /*0014*/ 	.word	0xfffffffd
	.align		4
        /*0018*/ 	.word	0x00000000
	.align		4
        /*001c*/ 	.word	0xfffffffc


//--------------------- .text._Z16reciprocalKernelPfS_S_S_jj --------------------------
	.section	.text._Z16reciprocalKernelPfS_S_S_jj,"ax",@progbits
	.align	128
        .global         _Z16reciprocalKernelPfS_S_S_jj
        .type           _Z16reciprocalKernelPfS_S_S_jj,@function
        .size           _Z16reciprocalKernelPfS_S_S_jj,(.L_x_18 - _Z16reciprocalKernelPfS_S_S_jj)
        .other          _Z16reciprocalKernelPfS_S_S_jj,@"STO_CUDA_ENTRY STV_DEFAULT"
_Z16reciprocalKernelPfS_S_S_jj:
.text._Z16reciprocalKernelPfS_S_S_jj:
[----:B------:R-:W-:Y:S01]  /*0000*/  LDC R1, c[0x0][0x37c] ;  /* 0x0000df00ff017b82 */ /* 0x000fe20000000800 */
[----:B------:R-:W0:Y:S01]  /*0010*/  LDCU UR5, c[0x0][0x3a0] ;  /* 0x00007400ff0577ac */ /* 0x000e220008000800 */
[----:B------:R-:W1:Y:S06]  /*0020*/  S2R R7, SR_TID.X ;  /* 0x0000000000077919 */ /* 0x000e6c0000002100 */
[----:B------:R-:W1:Y:S01]  /*0030*/  S2UR UR4, SR_CTAID.X ;  /* 0x00000000000479c3 */ /* 0x000e620000002500 */
[----:B------:R-:W-:Y:S01]  /*0040*/  IMAD.MOV.U32 R2, RZ, RZ, RZ ;  /* 0x000000ffff027224 */ /* 0x000fe200078e00ff */
[----:B------:R-:W-:Y:S06]  /*0050*/  BSSY.RECONVERGENT B0, `(.L_x_0) ;  /* 0x0000021000007945 */ /* 0x000fec0003800200 */
[----:B------:R-:W1:Y:S01]  /*0060*/  LDC R4, c[0x0][0x360] ;  /* 0x0000d800ff047b82 */ /* 0x000e620000000800 */
[----:B0-----:R-:W0:Y:S01]  /*0070*/  I2F.U32.RP R0, UR5 ;  /* 0x0000000500007d06 */ /* 0x001e220008209000 */
[----:B------:R-:W-:-:S07]  /*0080*/  ISETP.NE.U32.AND P1, PT, RZ, UR5, PT ;  /* 0x00000005ff007c0c */ /* 0x000fce000bf25070 */
[----:B0-----:R-:W0:Y:S02]  /*0090*/  MUFU.RCP R0, R0 ;  /* 0x0000000000007308 */ /* 0x001e240000001000 */
[----:B0-----:R-:W-:-:S06]  /*00a0*/  VIADD R3, R0, 0xffffffe ;  /* 0x0ffffffe00037836 */ /* 0x001fcc0000000000 */
[----:B------:R-:W0:Y:S02]  /*00b0*/  F2I.FTZ.U32.TRUNC.NTZ R3, R3 ;  /* 0x0000000300037305 */ /* 0x000e24000021f000 */
[----:B0-----:R-:W-:-:S04]  /*00c0*/  IMAD.MOV R5, RZ, RZ, -R3 ;  /* 0x000000ffff057224 */ /* 0x001fc800078e0a03 */
[----:B------:R-:W-:-:S04]  /*00d0*/  IMAD R5, R5, UR5, RZ ;  /* 0x0000000505057c24 */ /* 0x000fc8000f8e02ff */
[----:B------:R-:W-:Y:S01]  /*00e0*/  IMAD.HI.U32 R5, R3, R5, R2 ;  /* 0x0000000503057227 */ /* 0x000fe200078e0002 */
[----:B------:R-:W-:-:S03]  /*00f0*/  LOP3.LUT R3, RZ, UR5, RZ, 0x33, !PT ;  /* 0x00000005ff037c12 */ /* 0x000fc6000f8e33ff */
[----:B-1----:R-:W-:-:S04]  /*0100*/  IMAD R2, R4, UR4, R7 ;  /* 0x0000000404027c24 */ /* 0x002fc8000f8e0207 */
[----:B------:R-:W-:-:S05]  /*0110*/  IMAD.HI.U32 R0, R5, R2, RZ ;  /* 0x0000000205007227 */ /* 0x000fca00078e00ff */
[----:B------:R-:W-:-:S05]  /*0120*/  IADD3 R7, PT, PT, -R0, RZ, RZ ;  /* 0x000000ff00077210 */ /* 0x000fca0007ffe1ff */
[----:B------:R-:W-:-:S05]  /*0130*/  IMAD R0, R7, UR5, R2 ;  /* 0x0000000507007c24 */ /* 0x000fca000f8e0202 */
[----:B------:R-:W-:-:S13]  /*0140*/  ISETP.GE.U32.AND P0, PT, R0, UR5, PT ;  /* 0x0000000500007c0c */ /* 0x000fda000bf06070 */
[----:B------:R-:W-:-:S05]  /*0150*/  @P0 VIADD R0, R0, -UR5 ;  /* 0x8000000500000c36 */ /* 0x000fca0008000000 */
[----:B------:R-:W-:-:S13]  /*0160*/  ISETP.GE.U32.AND P0, PT, R0, UR5, PT ;  /* 0x0000000500007c0c */ /* 0x000fda000bf06070 */
[----:B------:R-:W-:Y:S01]  /*0170*/  @P0 VIADD R0, R0, -UR5 ;  /* 0x8000000500000c36 */ /* 0x000fe20008000000 */
[----:B------:R-:W-:-:S04]  /*0180*/  PLOP3.LUT P0, PT, PT, PT, PT, 0x8, 0x80 ;  /* 0x000000000080781c */ /* 0x000fc80003f0e170 */
[----:B------:R-:W-:-:S04]  /*0190*/  SEL R0, R3, R0, !P1 ;  /* 0x0000000003007207 */ /* 0x000fc80004800000 */
[----:B------:R-:W-:-:S13]  /*01a0*/  ISETP.NE.AND P2, PT, R0, RZ, PT ;  /* 0x000000ff0000720c */ /* 0x000fda0003f45270 */
[----:B------:R-:W-:Y:S05]  /*01b0*/  @!P2 BRA `(.L_x_1) ;  /* 0x000000000028a947 */ /* 0x000fea0003800000 */
[----:B------:R-:W-:-:S05]  /*01c0*/  IADD3 R0, PT, PT, R2, 0x1, RZ ;  /* 0x0000000102007810 */ /* 0x000fca0007ffe0ff */
[----:B------:R-:W-:-:S04]  /*01d0*/  IMAD.HI.U32 R5, R5, R0, RZ ;  /* 0x0000000005057227 */ /* 0x000fc800078e00ff */
[----:B------:R-:W-:-:S04]  /*01e0*/  IMAD.MOV R5, RZ, RZ, -R5 ;  /* 0x000000ffff057224 */ /* 0x000fc800078e0a05 */
[----:B------:R-:W-:-:S05]  /*01f0*/  IMAD R0, R5, UR5, R0 ;  /* 0x0000000505007c24 */ /* 0x000fca000f8e0200 */
[----:B------:R-:W-:-:S13]  /*0200*/  ISETP.GE.U32.AND P0, PT, R0, UR5, PT ;  /* 0x0000000500007c0c */ /* 0x000fda000bf06070 */
[----:B------:R-:W-:-:S05]  /*0210*/  @P0 VIADD R0, R0, -UR5 ;  /* 0x8000000500000c36 */ /* 0x000fca0008000000 */
[----:B------:R-:W-:-:S13]  /*0220*/  ISETP.GE.U32.AND P0, PT, R0, UR5, PT ;  /* 0x0000000500007c0c */ /* 0x000fda000bf06070 */
[----:B------:R-:W-:-:S04]  /*0230*/  @P0 IADD3 R0, PT, PT, R0, -UR5, RZ ;  /* 0x8000000500000c10 */ /* 0x000fc8000fffe0ff */
[----:B------:R-:W-:-:S04]  /*0240*/  SEL R0, R3, R0, !P1 ;  /* 0x0000000003007207 */ /* 0x000fc80004800000 */
[----:B------:R-:W-:-:S13]  /*0250*/  ISETP.NE.AND P0, PT, R0, RZ, PT ;  /* 0x000000ff0000720c */ /* 0x000fda0003f05270 */
.L_x_1:
[----:B------:R-:W-:Y:S05]  /*0260*/  BSYNC.RECONVERGENT B0 ;  /* 0x0000000000007941 */ /* 0x000fea0003800200 */
.L_x_0:
[----:B------:R-:W-:-:S13]  /*0270*/  ISETP.LE.U32.OR P0, PT, R2, UR5, !P0 ;  /* 0x0000000502007c0c */ /* 0x000fda000c703470 */
[----:B------:R-:W-:Y:S05]  /*0280*/  @P0 EXIT ;  /* 0x000000000000094d */ /* 0x000fea0003800000 */
[----:B------:R-:W0:Y:S02]  /*0290*/  LDCU UR4, c[0x0][0x3a4] ;  /* 0x00007480ff0477ac */ /* 0x000e240008000800 */
[----:B0-----:R-:W-:-:S04]  /*02a0*/  UIADD3 UR4, UPT, UPT, UR4, -0x1, URZ ;  /* 0xffffffff04047890 */ /* 0x001fc8000fffe0ff */
[----:B------:R-:W-:-:S06]  /*02b0*/  UIMAD UR4, UR4, UR5, URZ ;  /* 0x00000005040472a4 */ /* 0x000fcc000f8e02ff */
[----:B------:R-:W-:-:S13]  /*02c0*/  ISETP.GE.U32.AND P0, PT, R2, UR4, PT ;  /* 0x0000000402007c0c */ /* 0x000fda000bf06070 */
[----:B------:R-:W-:Y:S05]  /*02d0*/  @P0 EXIT ;  /* 0x000000000000094d */ /* 0x000fea0003800000 */
[----:B------:R-:W0:Y:S01]  /*02e0*/  LDC.64 R12, c[0x0][0x388] ;  /* 0x0000e200ff0c7b82 */ /* 0x000e220000000a00 */
[----:B------:R-:W1:Y:S01]  /*02f0*/  LDCU.64 UR4, c[0x0][0x358] ;  /* 0x00006b00ff0477ac */ /* 0x000e620008000a00 */
[----:B------:R-:W-:-:S06]  /*0300*/  VIADD R3, R2, 0xffffffff ;  /* 0xffffffff02037836 */ /* 0x000fcc0000000000 */
[----:B------:R-:W2:Y:S01]  /*0310*/  LDC.64 R10, c[0x0][0x380] ;  /* 0x0000e000ff0a7b82 */ /* 0x000ea20000000a00 */
[----:B0-----:R-:W-:-:S05]  /*0320*/  IMAD.WIDE.U32 R8, R2, 0x4, R12 ;  /* 0x0000000402087825 */ /* 0x001fca00078e000c */
[----:B-1----:R-:W3:Y:S01]  /*0330*/  LDG.E R6, desc[UR4][R8.64] ;  /* 0x0000000408067981 */ /* 0x002ee2000c1e1900 */
[----:B------:R-:W-:-:S03]  /*0340*/  IMAD.WIDE.U32 R12, R3, 0x4, R12 ;  /* 0x00000004030c7825 */ /* 0x000fc600078e000c */
[----:B------:R-:W4:Y:S04]  /*0350*/  LDG.E R3, desc[UR4][R8.64+0x4] ;  /* 0x0000040408037981 */ /* 0x000f28000c1e1900 */
[----:B------:R-:W5:Y:S01]  /*0360*/  LDG.E R13, desc[UR4][R12.64] ;  /* 0x000000040c0d7981 */ /* 0x000f62000c1e1900 */
[----:B--2---:R-:W-:-:S06]  /*0370*/  IMAD.WIDE.U32 R10, R2, 0x4, R10 ;  /* 0x00000004020a7825 */ /* 0x004fcc00078e000a */
[----:B------:R-:W2:Y:S01]  /*0380*/  LDG.E R11, desc[UR4][R10.64] ;  /* 0x000000040a0b7981 */ /* 0x000ea2000c1e1900 */
[----:B------:R-:W-:Y:S02]  /*0390*/  HFMA2 R5, -RZ, RZ, 1.44921875, -19.203125 ;  /* 0x3dcccccdff057431 */ /* 0x000fe400000001ff */
[----:B------:R-:W-:Y:S01]  /*03a0*/  IMAD.MOV.U32 R4, RZ, RZ, 0x41200000 ;  /* 0x41200000ff047424 */ /* 0x000fe200078e00ff */
[----:B------:R-:W-:Y:S01]  /*03b0*/  BSSY.RECONVERGENT B0, `(.L_x_2) ;  /* 0x0000010000007945 */ /* 0x000fe20003800200 */
[----:B---3--:R-:W-:-:S04]  /*03c0*/  FADD R6, R6, R6 ;  /* 0x0000000606067221 */ /* 0x008fc80000000000 */
[----:B----4-:R-:W-:Y:S01]  /*03d0*/  FADD R0, -R6, R3 ;  /* 0x0000000306007221 */ /* 0x010fe20000000100 */
[----:B------:R-:W-:-:S03]  /*03e0*/  FFMA R3, R4, -R5, 1 ;  /* 0x3f80000004037423 */ /* 0x000fc60000000805 */
[----:B-----5:R-:W-:Y:S01]  /*03f0*/  FADD R0, R0, R13 ;  /* 0x0000000d00007221 */ /* 0x020fe20000000000 */
[----:B------:R-:W-:-:S03]  /*0400*/  FFMA R3, R3, R4, 10 ;  /* 0x4120000003037423 */ /* 0x000fc60000000004 */
[----:B------:R-:W0:Y:S01]  /*0410*/  FCHK P0, R0, 0.10000000149011611938 ;  /* 0x3dcccccd00007902 */ /* 0x000e220000000000 */
[----:B------:R-:W-:Y:S01]  /*0420*/  FFMA R7, R0, R3, RZ ;  /* 0x0000000300077223 */ /* 0x000fe200000000ff */
[----:B--2---:R-:W-:-:S03]  /*0430*/  FADD R4, R6, -R11 ;  /* 0x8000000b06047221 */ /* 0x004fc60000000000 */
[----:B------:R-:W-:-:S04]  /*0440*/  FFMA R8, R7, -0.10000000149011611938, R0 ;  /* 0xbdcccccd07087823 */ /* 0x000fc80000000000 */
[----:B------:R-:W-:Y:S01]  /*0450*/  FFMA R7, R3, R8, R7 ;  /* 0x0000000803077223 */ /* 0x000fe20000000007 */
[----:B0-----:R-:W-:Y:S06]  /*0460*/  @!P0 BRA `(.L_x_3) ;  /* 0x0000000000108947 */ /* 0x001fec0003800000 */
[----:B------:R-:W-:Y:S01]  /*0470*/  IMAD.MOV.U32 R3, RZ, RZ, R0 ;  /* 0x000000ffff037224 */ /* 0x000fe200078e0000 */
[----:B------:R-:W-:-:S07]  /*0480*/  MOV R8, 0x4a0 ;  /* 0x000004a000087802 */ /* 0x000fce0000000f00 */
[----:B------:R-:W-:Y:S05]  /*0490*/  CALL.REL.NOINC `($__internal_0_$__cuda_sm3x_div_rn_noftz_f32_slowpath) ;  /* 0x0000000000887944 */ /* 0x000fea0003c00000 */
[----:B------:R-:W-:-:S07]  /*04a0*/  IMAD.MOV.U32 R7, RZ, RZ, R0 ;  /* 0x000000ffff077224 */ /* 0x000fce00078e0000 */
.L_x_3:
[----:B------:R-:W-:Y:S05]  /*04b0*/  BSYNC.RECONVERGENT B0 ;  /* 0x0000000000007941 */ /* 0x000fea0003800200 */
.L_x_2:
[----:B------:R-:W0:Y:S01]  /*04c0*/  LDC.64 R10, c[0x0][0x388] ;  /* 0x0000e200ff0a7b82 */ /* 0x000e220000000a00 */
[----:B------:R-:W1:Y:S02]  /*04d0*/  LDCU UR6, c[0x0][0x3a0] ;  /* 0x00007400ff0677ac */ /* 0x000e640008000800 */
[C---:B-1----:R-:W-:Y:S01]  /*04e0*/  IADD3 R9, PT, PT, R2.reuse, UR6, RZ ;  /* 0x0000000602097c10 */ /* 0x042fe2000fffe0ff */
[----:B------:R-:W-:-:S04]  /*04f0*/  VIADD R3, R2, -UR6 ;  /* 0x8000000602037c36 */ /* 0x000fc80008000000 */
[----:B0-----:R-:W-:-:S04]  /*0500*/  IMAD.WIDE.U32 R8, R9, 0x4, R10 ;  /* 0x0000000409087825 */ /* 0x001fc800078e000a */
[----:B------:R-:W-:Y:S02]  /*0510*/  IMAD.WIDE.U32 R10, R3, 0x4, R10 ;  /* 0x00000004030a7825 */ /* 0x000fe400078e000a */
[----:B------:R-:W2:Y:S04]  /*0520*/  LDG.E R9, desc[UR4][R8.64] ;  /* 0x0000000408097981 */ /* 0x000ea8000c1e1900 */
[----:B------:R-:W3:Y:S01]  /*0530*/  LDG.E R11, desc[UR4][R10.64] ;  /* 0x000000040a0b7981 */ /* 0x000ee2000c1e1900 */
[----:B------:R-:W-:Y:S01]  /*0540*/  IMAD.MOV.U32 R0, RZ, RZ, 0x41200000 ;  /* 0x41200000ff007424 */ /* 0x000fe200078e00ff */
[----:B------:R-:W-:Y:S03]  /*0550*/  BSSY.RECONVERGENT B0, `(.L_x_4) ;  /* 0x000000c000007945 */ /* 0x000fe60003800200 */
[----:B------:R-:W-:-:S04]  /*0560*/  FFMA R13, R0, -R5, 1 ;  /* 0x3f800000000d7423 */ /* 0x000fc80000000805 */
[----:B------:R-:W-:Y:S01]  /*0570*/  FFMA R0, R13, R0, 10 ;  /* 0x412000000d007423 */ /* 0x000fe20000000000 */
[----:B--2---:R-:W-:-:S04]  /*0580*/  FADD R6, -R6, R9 ;  /* 0x0000000906067221 */ /* 0x004fc80000000100 */
[----:B---3--:R-:W-:-:S04]  /*0590*/  FADD R3, R6, R11 ;  /* 0x0000000b06037221 */ /* 0x008fc80000000000 */
[----:B------:R-:W0:Y:S01]  /*05a0*/  FCHK P0, R3, 0.10000000149011611938 ;  /* 0x3dcccccd03007902 */ /* 0x000e220000000000 */
[----:B------:R-:W-:-:S04]  /*05b0*/  FFMA R6, R0, R3, RZ ;  /* 0x0000000300067223 */ /* 0x000fc800000000ff */
[----:B------:R-:W-:-:S04]  /*05c0*/  FFMA R13, R6, -0.10000000149011611938, R3 ;  /* 0xbdcccccd060d7823 */ /* 0x000fc80000000003 */
[----:B------:R-:W-:Y:S01]  /*05d0*/  FFMA R0, R0, R13, R6 ;  /* 0x0000000d00007223 */ /* 0x000fe20000000006 */
[----:B0-----:R-:W-:Y:S06]  /*05e0*/  @!P0 BRA `(.L_x_5) ;  /* 0x0000000000088947 */ /* 0x001fec0003800000 */
[----:B------:R-:W-:-:S07]  /*05f0*/  MOV R8, 0x610 ;  /* 0x0000061000087802 */ /* 0x000fce0000000f00 */
[----:B------:R-:W-:Y:S05]  /*0600*/  CALL.REL.NOINC `($__internal_0_$__cuda_sm3x_div_rn_noftz_f32_slowpath) ;  /* 0x00000000002c7944 */ /* 0x000fea0003c00000 */
.L_x_5:
[----:B------:R-:W-:Y:S05]  /*0610*/  BSYNC.RECONVERGENT B0 ;  /* 0x0000000000007941 */ /* 0x000fea0003800200 */
.L_x_4:
[----:B------:R-:W0:Y:S08]  /*0620*/  LDC.64 R8, c[0x0][0x398] ;  /* 0x0000e600ff087b82 */ /* 0x000e300000000a00 */
[----:B------:R-:W1:Y:S01]  /*0630*/  LDC.64 R10, c[0x0][0x390] ;  /* 0x0000e400ff0a7b82 */ /* 0x000e620000000a00 */
[----:B0-----:R-:W-:-:S06]  /*0640*/  IMAD.WIDE.U32 R8, R2, 0x4, R8 ;  /* 0x0000000402087825 */ /* 0x001fcc00078e0008 */
[----:B------:R-:W2:Y:S01]  /*0650*/  LDG.E R9, desc[UR4][R8.64] ;  /* 0x0000000408097981 */ /* 0x000ea2000c1e1900 */
[----:B------:R-:W-:Y:S01]  /*0660*/  FADD R0, R0, R7 ;  /* 0x0000000700007221 */ /* 0x000fe20000000000 */
[----:B-1----:R-:W-:-:S04]  /*0670*/  IMAD.WIDE.U32 R2, R2, 0x4, R10 ;  /* 0x0000000402027825 */ /* 0x002fc800078e000a */
[----:B--2---:R-:W-:-:S04]  /*0680*/  FFMA R5, R0, 0.5, R9 ;  /* 0x3f00000000057823 */ /* 0x004fc80000000009 */
[----:B------:R-:W-:-:S05]  /*0690*/  FFMA R5, R5, 0.0099999997764825820923, R4 ;  /* 0x3c23d70a05057823 */ /* 0x000fca0000000004 */
[----:B------:R-:W-:Y:S01]  /*06a0*/  STG.E desc[UR4][R2.64], R5 ;  /* 0x0000000502007986 */ /* 0x000fe2000c101904 */
[----:B------:R-:W-:Y:S05]  /*06b0*/  EXIT ;  /* 0x000000000000794d */ /* 0x000fea0003800000 */
        .weak           $__internal_0_$__cuda_sm3x_div_rn_noftz_f32_slowpath
        .type           $__internal_0_$__cuda_sm3x_div_rn_noftz_f32_slowpath,@function
        .size           $__internal_0_$__cuda_sm3x_div_rn_noftz_f32_slowpath,(.L_x_18 - $__internal_0_$__cuda_sm3x_div_rn_noftz_f32_slowpath)
$__internal_0_$__cuda_sm3x_div_rn_noftz_f32_slowpath:
[----:B------:R-:W-:Y:S01]  /*06c0*/  SHF.R.U32.HI R9, RZ, 0x17, R5 ;  /* 0x00000017ff097819 */ /* 0x000fe20000011605 */
[----:B------:R-:W-:Y:S01]  /*06d0*/  BSSY.RECONVERGENT B1, `(.L_x_6) ;  /* 0x0000064000017945 */ /* 0x000fe20003800200 */
[----:B------:R-:W-:Y:S01]  /*06e0*/  SHF.R.U32.HI R0, RZ, 0x17, R3 ;  /* 0x00000017ff007819 */ /* 0x000fe20000011603 */
[----:B------:R-:W-:Y:S01]  /*06f0*/  IMAD.MOV.U32 R12, RZ, RZ, 0x3dcccccd ;  /* 0x3dcccccdff0c7424 */ /* 0x000fe200078e00ff */
[----:B------:R-:W-:Y:S02]  /*0700*/  LOP3.LUT R10, R9, 0xff, RZ, 0xc0, !PT ;  /* 0x000000ff090a7812 */ /* 0x000fe400078ec0ff */
[----:B------:R-:W-:Y:S02]  /*0710*/  LOP3.LUT R14, R0, 0xff, RZ, 0xc0, !PT ;  /* 0x000000ff000e7812 */ /* 0x000fe400078ec0ff */
[----:B------:R-:W-:-:S03]  /*0720*/  IADD3 R11, PT, PT, R10, -0x1, RZ ;  /* 0xffffffff0a0b7810 */ /* 0x000fc60007ffe0ff */
[----:B------:R-:W-:Y:S01]  /*0730*/  VIADD R13, R14, 0xffffffff ;  /* 0xffffffff0e0d7836 */ /* 0x000fe20000000000 */
[----:B------:R-:W-:-:S04]  /*0740*/  ISETP.GT.U32.AND P0, PT, R11, 0xfd, PT ;  /* 0x000000fd0b00780c */ /* 0x000fc80003f04070 */
[----:B------:R-:W-:-:S13]  /*0750*/  ISETP.GT.U32.OR P0, PT, R13, 0xfd, P0 ;  /* 0x000000fd0d00780c */ /* 0x000fda0000704470 */
[----:B------:R-:W-:Y:S01]  /*0760*/  @!P0 MOV R9, RZ ;  /* 0x000000ff00098202 */ /* 0x000fe20000000f00 */
[----:B------:R-:W-:Y:S06]  /*0770*/  @!P0 BRA `(.L_x_7) ;  /* 0x0000000000608947 */ /* 0x000fec0003800000 */
[----:B------:R-:W-:Y:S01]  /*0780*/  IMAD.MOV.U32 R0, RZ, RZ, 0x3dcccccd ;  /* 0x3dcccccdff007424 */ /* 0x000fe200078e00ff */
[----:B------:R-:W-:-:S04]  /*0790*/  FSETP.GTU.FTZ.AND P0, PT, |R3|, +INF , PT ;  /* 0x7f8000000300780b */ /* 0x000fc80003f1c200 */
[----:B------:R-:W-:-:S04]  /*07a0*/  FSETP.GTU.FTZ.AND P1, PT, |R0|, +INF , PT ;  /* 0x7f8000000000780b */ /* 0x000fc80003f3c200 */
[----:B------:R-:W-:-:S13]  /*07b0*/  PLOP3.LUT P0, PT, P0, P1, PT, 0xf8, 0x8f ;  /* 0x00000000008f781c */ /* 0x000fda0000703f70 */
[----:B------:R-:W-:Y:S05]  /*07c0*/  @P0 BRA `(.L_x_8) ;  /* 0x00000004004c0947 */ /* 0x000fea0003800000 */
[----:B------:R-:W-:-:S13]  /*07d0*/  LOP3.LUT P0, RZ, R12, 0x7fffffff, R3, 0xc8, !PT ;  /* 0x7fffffff0cff7812 */ /* 0x000fda000780c803 */
[----:B------:R-:W-:Y:S05]  /*07e0*/  @!P0 BRA `(.L_x_9) ;  /* 0x00000004003c8947 */ /* 0x000fea0003800000 */
[C---:B------:R-:W-:Y:S02]  /*07f0*/  FSETP.NEU.FTZ.AND P2, PT, |R3|.reuse, +INF , PT ;  /* 0x7f8000000300780b */ /* 0x040fe40003f5d200 */
[----:B------:R-:W-:Y:S02]  /*0800*/  FSETP.NEU.FTZ.AND P1, PT, |R0|, +INF , PT ;  /* 0x7f8000000000780b */ /* 0x000fe40003f3d200 */
[----:B------:R-:W-:-:S11]  /*0810*/  FSETP.NEU.FTZ.AND P0, PT, |R3|, +INF , PT ;  /* 0x7f8000000300780b */ /* 0x000fd60003f1d200 */
[----:B------:R-:W-:Y:S05]  /*0820*/  @!P1 BRA !P2, `(.L_x_9) ;  /* 0x00000004002c9947 */ /* 0x000fea0005000000 */
[----:B------:R-:W-:-:S04]  /*0830*/  LOP3.LUT P2, RZ, R3, 0x7fffffff, RZ, 0xc0, !PT ;  /* 0x7fffffff03ff7812 */ /* 0x000fc8000784c0ff */
[----:B------:R-:W-:-:S13]  /*0840*/  PLOP3.LUT P1, PT, P1, P2, PT, 0x2f, 0xf2 ;  /* 0x0000000000f2781c */ /* 0x000fda0000f24577 */
[----:B------:R-:W-:Y:S05]  /*0850*/  @P1 BRA `(.L_x_10) ;  /* 0x0000000400181947 */ /* 0x000fea0003800000 */
[----:B------:R-:W-:-:S04]  /*0860*/  LOP3.LUT P1, RZ, R12, 0x7fffffff, RZ, 0xc0, !PT ;  /* 0x7fffffff0cff7812 */ /* 0x000fc8000782c0ff */
[----:B------:R-:W-:-:S13]  /*0870*/  PLOP3.LUT P0, PT, P0, P1, PT, 0x2f, 0xf2 ;  /* 0x0000000000f2781c */ /* 0x000fda0000702577 */
[----:B------:R-:W-:Y:S05]  /*0880*/  @P0 BRA `(.L_x_11) ;  /* 0x0000000400000947 */ /* 0x000fea0003800000 */
[----:B------:R-:W-:Y:S02]  /*0890*/  ISETP.GE.AND P0, PT, R13, RZ, PT ;  /* 0x000000ff0d00720c */ /* 0x000fe40003f06270 */
[----:B------:R-:W-:-:S11]  /*08a0*/  ISETP.GE.AND P1, PT, R11, RZ, PT ;  /* 0x000000ff0b00720c */ /* 0x000fd60003f26270 */
[----:B------:R-:W-:Y:S01]  /*08b0*/  @P0 IMAD.MOV.U32 R9, RZ, RZ, RZ ;  /* 0x000000ffff090224 */ /* 0x000fe200078e00ff */
[----:B------:R-:W-:Y:S01]  /*08c0*/  @!P0 MOV R9, 0xffffffc0 ;  /* 0xffffffc000098802 */ /* 0x000fe20000000f00 */
[----:B------:R-:W-:Y:S01]  /*08d0*/  @!P0 FFMA R3, R3, 1.84467440737095516160e+19, RZ ;  /* 0x5f80000003038823 */ /* 0x000fe200000000ff */
[----:B------:R-:W-:-:S03]  /*08e0*/  @!P1 FFMA R12, R0, 1.84467440737095516160e+19, RZ ;  /* 0x5f800000000c9823 */ /* 0x000fc600000000ff */
[----:B------:R-:W-:-:S07]  /*08f0*/  @!P1 VIADD R9, R9, 0x40 ;  /* 0x0000004009099836 */ /* 0x000fce0000000000 */
.L_x_7:
[----:B------:R-:W-:Y:S01]  /*0900*/  LEA R11, R10, 0xc0800000, 0x17 ;  /* 0xc08000000a0b7811 */ /* 0x000fe200078eb8ff */
[----:B------:R-:W-:Y:S04]  /*0910*/  BSSY.RECONVERGENT B2, `(.L_x_12) ;  /* 0x0000036000027945 */ /* 0x000fe80003800200 */
[----:B------:R-:W-:Y:S01]  /*0920*/  IMAD.IADD R12, R12, 0x1, -R11 ;  /* 0x000000010c0c7824 */ /* 0x000fe200078e0a0b */
[----:B------:R-:W-:-:S03]  /*0930*/  IADD3 R11, PT, PT, R14, -0x7f, RZ ;  /* 0xffffff810e0b7810 */ /* 0x000fc60007ffe0ff */
[----:B------:R-:W0:Y:S01]  /*0940*/  MUFU.RCP R13, R12 ;  /* 0x0000000c000d7308 */ /* 0x000e220000001000 */
[----:B------:R-:W-:Y:S01]  /*0950*/  FADD.FTZ R15, -R12, -RZ ;  /* 0x800000ff0c0f7221 */ /* 0x000fe20000010100 */
[C---:B------:R-:W-:Y:S01]  /*0960*/  IMAD R0, R11.reuse, -0x800000, R3 ;  /* 0xff8000000b007824 */ /* 0x040fe200078e0203 */
[----:B------:R-:W-:-:S05]  /*0970*/  IADD3 R10, PT, PT, R11, 0x7f, -R10 ;  /* 0x0000007f0b0a7810 */ /* 0x000fca0007ffe80a */
[----:B------:R-:W-:Y:S02]  /*0980*/  IMAD.IADD R10, R10, 0x1, R9 ;  /* 0x000000010a0a7824 */ /* 0x000fe400078e0209 */
[----:B0-----:R-:W-:-:S04]  /*0990*/  FFMA R14, R13, R15, 1 ;  /* 0x3f8000000d0e7423 */ /* 0x001fc8000000000f */
[----:B------:R-:W-:-:S04]  /*09a0*/  FFMA R16, R13, R14, R13 ;  /* 0x0000000e0d107223 */ /* 0x000fc8000000000d */
[----:B------:R-:W-:-:S04]  /*09b0*/  FFMA R3, R0, R16, RZ ;  /* 0x0000001000037223 */ /* 0x000fc800000000ff */
[----:B------:R-:W-:-:S04]  /*09c0*/  FFMA R14, R15, R3, R0 ;  /* 0x000000030f0e7223 */ /* 0x000fc80000000000 */
[----:B------:R-:W-:-:S04]  /*09d0*/  FFMA R13, R16, R14, R3 ;  /* 0x0000000e100d7223 */ /* 0x000fc80000000003 */
[----:B------:R-:W-:-:S04]  /*09e0*/  FFMA R14, R15, R13, R0 ;  /* 0x0000000d0f0e7223 */ /* 0x000fc80000000000 */
[----:B------:R-:W-:-:S05]  /*09f0*/  FFMA R0, R16, R14, R13 ;  /* 0x0000000e10007223 */ /* 0x000fca000000000d */
[----:B------:R-:W-:-:S04]  /*0a00*/  SHF.R.U32.HI R3, RZ, 0x17, R0 ;  /* 0x00000017ff037819 */ /* 0x000fc80000011600 */
[----:B------:R-:W-:-:S05]  /*0a10*/  LOP3.LUT R3, R3, 0xff, RZ, 0xc0, !PT ;  /* 0x000000ff03037812 */ /* 0x000fca00078ec0ff */
[----:B------:R-:W-:-:S05]  /*0a20*/  IMAD.IADD R11, R3, 0x1, R10 ;  /* 0x00000001030b7824 */ /* 0x000fca00078e020a */
[----:B------:R-:W-:-:S04]  /*0a30*/  IADD3 R3, PT, PT, R11, -0x1, RZ ;  /* 0xffffffff0b037810 */ /* 0x000fc80007ffe0ff */
[----:B------:R-:W-:-:S13]  /*0a40*/  ISETP.GE.U32.AND P0, PT, R3, 0xfe, PT ;  /* 0x000000fe0300780c */ /* 0x000fda0003f06070 */
[----:B------:R-:W-:Y:S05]  /*0a50*/  @!P0 BRA `(.L_x_13) ;  /* 0x0000000000808947 */ /* 0x000fea0003800000 */
[----:B------:R-:W-:-:S13]  /*0a60*/  ISETP.GT.AND P0, PT, R11, 0xfe, PT ;  /* 0x000000fe0b00780c */ /* 0x000fda0003f04270 */
[----:B------:R-:W-:Y:S05]  /*0a70*/  @P0 BRA `(.L_x_14) ;  /* 0x00000000006c0947 */ /* 0x000fea0003800000 */
[----:B------:R-:W-:-:S13]  /*0a80*/  ISETP.GE.AND P0, PT, R11, 0x1, PT ;  /* 0x000000010b00780c */ /* 0x000fda0003f06270 */
[----:B------:R-:W-:Y:S05]  /*0a90*/  @P0 BRA `(.L_x_15) ;  /* 0x0000000000740947 */ /* 0x000fea0003800000 */
[----:B------:R-:W-:Y:S02]  /*0aa0*/  ISETP.GE.AND P0, PT, R11, -0x18, PT ;  /* 0xffffffe80b00780c */ /* 0x000fe40003f06270 */
[----:B------:R-:W-:-:S11]  /*0ab0*/  LOP3.LUT R0, R0, 0x80000000, RZ, 0xc0, !PT ;  /* 0x8000000000007812 */ /* 0x000fd600078ec0ff */
[----:B------:R-:W-:Y:S05]  /*0ac0*/  @!P0 BRA `(.L_x_15) ;  /* 0x0000000000688947 */ /* 0x000fea0003800000 */
[CCC-:B------:R-:W-:Y:S01]  /*0ad0*/  FFMA.RZ R3, R16.reuse, R14.reuse, R13.reuse ;  /* 0x0000000e10037223 */ /* 0x1c0fe2000000c00d */
[C---:B------:R-:W-:Y:S02]  /*0ae0*/  VIADD R12, R11.reuse, 0x20 ;  /* 0x000000200b0c7836 */ /* 0x040fe40000000000 */
[CCC-:B------:R-:W-:Y:S01]  /*0af0*/  FFMA.RM R10, R16.reuse, R14.reuse, R13.reuse ;  /* 0x0000000e100a7223 */ /* 0x1c0fe2000000400d */
[----:B------:R-:W-:Y:S02]  /*0b00*/  ISETP.NE.AND P2, PT, R11, RZ, PT ;  /* 0x000000ff0b00720c */ /* 0x000fe40003f45270 */
[----:B------:R-:W-:Y:S01]  /*0b10*/  LOP3.LUT R9, R3, 0x7fffff, RZ, 0xc0, !PT ;  /* 0x007fffff03097812 */ /* 0x000fe200078ec0ff */
[----:B------:R-:W-:Y:S01]  /*0b20*/  FFMA.RP R3, R16, R14, R13 ;  /* 0x0000000e10037223 */ /* 0x000fe2000000800d */
[----:B------:R-:W-:Y:S01]  /*0b30*/  ISETP.NE.AND P1, PT, R11, RZ, PT ;  /* 0x000000ff0b00720c */ /* 0x000fe20003f25270 */
[----:B------:R-:W-:Y:S01]  /*0b40*/  IMAD.MOV R11, RZ, RZ, -R11 ;  /* 0x000000ffff0b7224 */ /* 0x000fe200078e0a0b */
[----:B------:R-:W-:-:S02]  /*0b50*/  LOP3.LUT R9, R9, 0x800000, RZ, 0xfc, !PT ;  /* 0x0080000009097812 */ /* 0x000fc400078efcff */
[----:B------:R-:W-:Y:S02]  /*0b60*/  FSETP.NEU.FTZ.AND P0, PT, R3, R10, PT ;  /* 0x0000000a0300720b */ /* 0x000fe40003f1d000 */
[----:B------:R-:W-:Y:S02]  /*0b70*/  SHF.L.U32 R12, R9, R12, RZ ;  /* 0x0000000c090c7219 */ /* 0x000fe400000006ff */
[----:B------:R-:W-:Y:S02]  /*0b80*/  SEL R10, R11, RZ, P2 ;  /* 0x000000ff0b0a7207 */ /* 0x000fe40001000000 */
[----:B------:R-:W-:Y:S02]  /*0b90*/  ISETP.NE.AND P1, PT, R12, RZ, P1 ;  /* 0x000000ff0c00720c */ /* 0x000fe40000f25270 */
[----:B------:R-:W-:Y:S02]  /*0ba0*/  SHF.R.U32.HI R10, RZ, R10, R9 ;  /* 0x0000000aff0a7219 */ /* 0x000fe40000011609 */
[----:B------:R-:W-:-:S02]  /*0bb0*/  PLOP3.LUT P0, PT, P0, P1, PT, 0xf8, 0x8f ;  /* 0x00000000008f781c */ /* 0x000fc40000703f70 */
[----:B------:R-:W-:Y:S02]  /*0bc0*/  SHF.R.U32.HI R12, RZ, 0x1, R10 ;  /* 0x00000001ff0c7819 */ /* 0x000fe4000001160a */
[----:B------:R-:W-:-:S04]  /*0bd0*/  SEL R3, RZ, 0x1, !P0 ;  /* 0x00000001ff037807 */ /* 0x000fc80004000000 */
[----:B------:R-:W-:-:S04]  /*0be0*/  LOP3.LUT R3, R3, 0x1, R12, 0xf8, !PT ;  /* 0x0000000103037812 */ /* 0x000fc800078ef80c */
[----:B------:R-:W-:-:S04]  /*0bf0*/  LOP3.LUT R3, R3, R10, RZ, 0xc0, !PT ;  /* 0x0000000a03037212 */ /* 0x000fc800078ec0ff */
[----:B------:R-:W-:-:S04]  /*0c00*/  IADD3 R3, PT, PT, R12, R3, RZ ;  /* 0x000000030c037210 */ /* 0x000fc80007ffe0ff */
[----:B------:R-:W-:Y:S01]  /*0c10*/  LOP3.LUT R0, R3, R0, RZ, 0xfc, !PT ;  /* 0x0000000003007212 */ /* 0x000fe200078efcff */
[----:B------:R-:W-:Y:S06]  /*0c20*/  BRA `(.L_x_15) ;  /* 0x0000000000107947 */ /* 0x000fec0003800000 */
.L_x_14:
[----:B------:R-:W-:-:S04]  /*0c30*/  LOP3.LUT R0, R0, 0x80000000, RZ, 0xc0, !PT ;  /* 0x8000000000007812 */ /* 0x000fc800078ec0ff */
[----:B------:R-:W-:Y:S01]  /*0c40*/  LOP3.LUT R0, R0, 0x7f800000, RZ, 0xfc, !PT ;  /* 0x7f80000000007812 */ /* 0x000fe200078efcff */
[----:B------:R-:W-:Y:S06]  /*0c50*/  BRA `(.L_x_15) ;  /* 0x0000000000047947 */ /* 0x000fec0003800000 */
.L_x_13:
[----:B------:R-:W-:-:S07]  /*0c60*/  IMAD R0, R10, 0x800000, R0 ;  /* 0x008000000a007824 */ /* 0x000fce00078e0200 */
.L_x_15:
[----:B------:R-:W-:Y:S05]  /*0c70*/  BSYNC.RECONVERGENT B2 ;  /* 0x0000000000027941 */ /* 0x000fea0003800200 */
.L_x_12:
[----:B------:R-:W-:Y:S05]  /*0c80*/  BRA `(.L_x_16) ;  /* 0x0000000000207947 */ /* 0x000fea0003800000 */
.L_x_11:
[----:B------:R-:W-:-:S04]  /*0c90*/  LOP3.LUT R0, R12, 0x80000000, R3, 0x48, !PT ;  /* 0x800000000c007812 */ /* 0x000fc800078e4803 */
[----:B------:R-:W-:Y:S01]  /*0ca0*/  LOP3.LUT R0, R0, 0x7f800000, RZ, 0xfc, !PT ;  /* 0x7f80000000007812 */ /* 0x000fe200078efcff */
[----:B------:R-:W-:Y:S06]  /*0cb0*/  BRA `(.L_x_16) ;  /* 0x0000000000147947 */ /* 0x000fec0003800000 */
.L_x_10:
[----:B------:R-:W-:Y:S01]  /*0cc0*/  LOP3.LUT R0, R12, 0x80000000, R3, 0x48, !PT ;  /* 0x800000000c007812 */ /* 0x000fe200078e4803 */
[----:B------:R-:W-:Y:S06]  /*0cd0*/  BRA `(.L_x_16) ;  /* 0x00000000000c7947 */ /* 0x000fec0003800000 */
.L_x_9:
[----:B------:R-:W0:Y:S01]  /*0ce0*/  MUFU.RSQ R0, -QNAN ;  /* 0xffc0000000007908 */ /* 0x000e220000001400 */
[----:B------:R-:W-:Y:S05]  /*0cf0*/  BRA `(.L_x_16) ;  /* 0x0000000000047947 */ /* 0x000fea0003800000 */
.L_x_8:
[----:B------:R-:W-:-:S07]  /*0d00*/  FADD.FTZ R0, R3, R0 ;  /* 0x0000000003007221 */ /* 0x000fce0000010000 */
.L_x_16:
[----:B------:R-:W-:Y:S05]  /*0d10*/  BSYNC.RECONVERGENT B1 ;  /* 0x0000000000017941 */ /* 0x000fea0003800200 */
.L_x_6:
[----:B------:R-:W-:-:S04]  /*0d20*/  HFMA2 R9, -RZ, RZ, 0, 0 ;  /* 0x00000000ff097431 */ /* 0x000fc800000001ff */
[----:B0-----:R-:W-:Y:S05]  /*0d30*/  RET.REL.NODEC R8 `(_Z16reciprocalKernelPfS_S_S_jj) ;  /* 0xfffffff008b07950 */ /* 0x001fea0003c3ffff */
.L_x_17:
[----:B------:R-:W-:-:S00]  /*0d40*/  BRA `(.L_x_17) ;  /* 0xfffffffc00fc7947 */ /* 0x000fc0000383ffff */
[----:B------:R-:W-:-:S00]  /*0d50*/  NOP ;  /* 0x0000000000007918 */ /* 0x000fc00000000000 */
        /* <DEDUP_REMOVED lines=10> */
.L_x_18:


//--------------------- .nv.shared.reserved.0     --------------------------
	.section	.nv.shared.reserved.0,"aw",@nobits
	.weak		__nv_reservedSMEM_offset_0_alias
	.size		__nv_reservedSMEM_offset_0_alias, 0, 64
	.other		__nv_reservedSMEM_offset_0_alias,@"STO_CUDA_RESERVED_SHARED STV_DEFAULT"
__nv_reservedSMEM_offset_0_alias:
	.zero		0
	.zero		64


//--------------------- .nv.constant0._Z16reciprocalKernelPfS_S_S_jj --------------------------
	.section	.nv.constant0._Z16reciprocalKernelPfS_S_S_jj,"a",@progbits
	.sectionflags	@""
	.align	4
.nv.constant0._Z16reciprocalKernelPfS_S_S_jj:
	.zero		936


//--------------------- SYMBOLS --------------------------

	.type		.nv.reservedSmem.offset0,@object
	.size		.nv.reservedSmem.offset0,0x4
